	.headerflags	@"EF_CUDA_TEXMODE_UNIFIED EF_CUDA_64BIT_ADDRESS EF_CUDA_ACCELERATORS EF_CUDA_SM90 EF_CUDA_VIRTUAL_SM(EF_CUDA_SM90)"
	.elftype	@"ET_EXEC"


//--------------------- .nv.info                  --------------------------
	.section	.nv.info,"",@"SHT_CUDA_INFO"
	.align	4


	//----- nvinfo : EIATTR_REGCOUNT
	.align		4
        /*0000*/ 	.byte	0x04, 0x2f
        /*0002*/ 	.short	(.L_1 - .L_0)
	.align		4
.L_0:
        /*0004*/ 	.word	index@(triton_poi_fused_convolution_17)
        /*0008*/ 	.word	0x0000000a


	//----- nvinfo : EIATTR_MIN_STACK_SIZE
	.align		4
.L_1:
        /*000c*/ 	.byte	0x04, 0x12
        /*000e*/ 	.short	(.L_3 - .L_2)
	.align		4
.L_2:
        /*0010*/ 	.word	index@(triton_poi_fused_convolution_17)
        /*0014*/ 	.word	0x00000000


	//----- nvinfo : EIATTR_FRAME_SIZE
	.align		4
.L_3:
        /*0018*/ 	.byte	0x04, 0x11
        /*001a*/ 	.short	(.L_5 - .L_4)
	.align		4
.L_4:
        /*001c*/ 	.word	index@(triton_poi_fused_convolution_17)
        /*0020*/ 	.word	0x00000000


	//----- nvinfo : EIATTR_MIN_STACK_SIZE
	.align		4
.L_5:
        /*0024*/ 	.byte	0x04, 0x12
        /*0026*/ 	.short	(.L_7 - .L_6)
	.align		4
.L_6:
        /*0028*/ 	.word	index@(triton_poi_fused_convolution_17)
        /*002c*/ 	.word	0x00000000
.L_7:


//--------------------- .nv.info.triton_poi_fused_convolution_17 --------------------------
	.section	.nv.info.triton_poi_fused_convolution_17,"",@"SHT_CUDA_INFO"
	.sectionflags	@""
	.align	4


	//----- nvinfo : EIATTR_CUDA_API_VERSION
	.align		4
        /*0000*/ 	.byte	0x04, 0x37
        /*0002*/ 	.short	(.L_9 - .L_8)
.L_8:
        /*0004*/ 	.word	0x0000007c


	//----- nvinfo : EIATTR_KPARAM_INFO
	.align		4
.L_9:
        /*0008*/ 	.byte	0x04, 0x17
        /*000a*/ 	.short	(.L_11 - .L_10)
.L_10:
        /*000c*/ 	.word	0x00000000
        /*0010*/ 	.short	0x0002
        /*0012*/ 	.short	0x0010
        /*0014*/ 	.byte	0x00, 0xf0, 0x11, 0x00


	//----- nvinfo : EIATTR_KPARAM_INFO
	.align		4
.L_11:
        /*0018*/ 	.byte	0x04, 0x17
        /*001a*/ 	.short	(.L_13 - .L_12)
.L_12:
        /*001c*/ 	.word	0x00000000
        /*0020*/ 	.short	0x0001
        /*0022*/ 	.short	0x0008
        /*0024*/ 	.byte	0x00, 0xf4, 0x21, 0x00


	//----- nvinfo : EIATTR_KPARAM_INFO
	.align		4
.L_13:
        /*0028*/ 	.byte	0x04, 0x17
        /*002a*/ 	.short	(.L_15 - .L_14)
.L_14:
        /*002c*/ 	.word	0x00000000
        /*0030*/ 	.short	0x0000
        /*0032*/ 	.short	0x0000
        /*0034*/ 	.byte	0x00, 0xf4, 0x21, 0x00


	//----- nvinfo : EIATTR_SPARSE_MMA_MASK
	.align		4
.L_15:
        /*0038*/ 	.byte	0x03, 0x50
        /*003a*/ 	.short	0x0000


	//----- nvinfo : EIATTR_MAXREG_COUNT
	.align		4
        /*003c*/ 	.byte	0x03, 0x1b
        /*003e*/ 	.short	0x00ff


	//----- nvinfo : EIATTR_EXIT_INSTR_OFFSETS
	.align		4
        /*0040*/ 	.byte	0x04, 0x1c
        /*0042*/ 	.short	(.L_17 - .L_16)


	//   ....[0]....
.L_16:
        /*0044*/ 	.word	0x000000d0


	//----- nvinfo : EIATTR_REQNTID
	.align		4
.L_17:
        /*0048*/ 	.byte	0x04, 0x10
        /*004a*/ 	.short	(.L_19 - .L_18)
.L_18:
        /*004c*/ 	.word	0x00000080
        /*0050*/ 	.word	0x00000001
        /*0054*/ 	.word	0x00000001


	//----- nvinfo : EIATTR_CBANK_PARAM_SIZE
	.align		4
.L_19:
        /*0058*/ 	.byte	0x03, 0x19
        /*005a*/ 	.short	0x0014


	//----- nvinfo : EIATTR_PARAM_CBANK
	.align		4
        /*005c*/ 	.byte	0x04, 0x0a
        /*005e*/ 	.short	(.L_21 - .L_20)
	.align		4
.L_20:
        /*0060*/ 	.word	index@(.nv.constant0.triton_poi_fused_convolution_17)
        /*0064*/ 	.short	0x0210
        /*0066*/ 	.short	0x0014


	//----- nvinfo : EIATTR_SW_WAR
	.align		4
.L_21:
        /*0068*/ 	.byte	0x04, 0x36
        /*006a*/ 	.short	(.L_23 - .L_22)
.L_22:
        /*006c*/ 	.word	0x00000008
.L_23:


//--------------------- .nv.callgraph             --------------------------
	.section	.nv.callgraph,"",@"SHT_CUDA_CALLGRAPH"
	.align	4
	.sectionentsize	8
	.align		4
        /*0000*/ 	.word	0x00000000
	.align		4
        /*0004*/ 	.word	0xffffffff
	.align		4
        /*0008*/ 	.word	0x00000000
	.align		4
        /*000c*/ 	.word	0xfffffffe
	.align		4
        /*0010*/ 	.word	0x00000000
	.align		4
        /*0014*/ 	.word	0xfffffffd
	.align		4
        /*0018*/ 	.word	0x00000000
	.align		4
        /*001c*/ 	.word	0xfffffffc


//--------------------- .text.triton_poi_fused_convolution_17 --------------------------
	.section	.text.triton_poi_fused_convolution_17,"ax",@progbits
	.align	128
        .global         triton_poi_fused_convolution_17
        .type           triton_poi_fused_convolution_17,@function
        .size           triton_poi_fused_convolution_17,(.L_x_1 - triton_poi_fused_convolution_17)
        .other          triton_poi_fused_convolution_17,@"STO_CUDA_ENTRY STV_DEFAULT"
triton_poi_fused_convolution_17:
.text.triton_poi_fused_convolution_17:
[----:B------:R-:W-:Y:S01]  /*0000*/  LDC R1, c[0x0][0x28] ;  /* 0x00000a00ff017b82 */ /* 0x000fe20000000800 */
[----:B------:R-:W1:Y:S07]  /*0010*/  S2R R0, SR_TID.X ;  /* 0x0000000000007919 */ /* 0x000e6e0000002100 */
[----:B------:R-:W2:Y:S01]  /*0020*/  LDC.64 R2, c[0x0][0x210] ;  /* 0x00008400ff027b82 */ /* 0x000ea20000000a00 */
[----:B------:R-:W-:Y:S01]  /*0030*/  ULDC.64 UR4, c[0x0][0x208] ;  /* 0x0000820000047ab9 */ /* 0x000fe20000000a00 */
[----:B------:R-:W3:Y:S06]  /*0040*/  S2R R7, SR_CTAID.X ;  /* 0x0000000000077919 */ /* 0x000eec0000002500 */
[----:B------:R-:W4:Y:S01]  /*0050*/  LDC.64 R4, c[0x0][0x218] ;  /* 0x00008600ff047b82 */ /* 0x000f220000000a00 */
[----:B-1----:R-:W-:Y:S01]  /*0060*/  LOP3.LUT R0, R0, 0x7f, RZ, 0xc0, !PT ;  /* 0x0000007f00007812 */ /* 0x002fe200078ec0ff */
[----:B----4-:R-:W4:Y:S03]  /*0070*/  LDG.E R5, desc[UR4][R4.64] ;  /* 0x0000000404057981 */ /* 0x010f26000c1e1900 */
[----:B---3--:R-:W-:-:S05]  /*0080*/  LEA R7, R7, R0, 0x7 ;  /* 0x0000000007077211 */ /* 0x008fca00078e38ff */
[----:B--2---:R-:W-:-:S05]  /*0090*/  IMAD.WIDE R2, R7, 0x4, R2 ;  /* 0x0000000407027825 */ /* 0x004fca00078e0202 */
[----:B------:R-:W4:Y:S02]  /*00a0*/  LDG.E R0, desc[UR4][R2.64] ;  /* 0x0000000402007981 */ /* 0x000f24000c1e1900 */
[----:B----4-:R-:W-:-:S05]  /*00b0*/  FADD R7, R0, R5 ;  /* 0x0000000500077221 */ /* 0x010fca0000000000 */
[----:B------:R-:W-:Y:S01]  /*00c0*/  STG.E desc[UR4][R2.64], R7 ;  /* 0x0000000702007986 */ /* 0x000fe2000c101904 */
[----:B------:R-:W-:Y:S05]  /*00d0*/  EXIT ;  /* 0x000000000000794d */ /* 0x000fea0003800000 */
.L_x_0:
[----:B------:R-:W-:-:S00]  /*00e0*/  BRA `(.L_x_0) ;  /* 0xfffffffc00fc7947 */ /* 0x000fc0000383ffff */
[----:B------:R-:W-:-:S00]  /*00f0*/  NOP ;  /* 0x0000000000007918 */ /* 0x000fc00000000000 */
        /* <DEDUP_REMOVED lines=8> */
.L_x_1:


//--------------------- .nv.constant0.triton_poi_fused_convolution_17 --------------------------
	.section	.nv.constant0.triton_poi_fused_convolution_17,"a",@progbits
	.sectionflags	@""
	.align	4
.nv.constant0.triton_poi_fused_convolution_17:
	.zero		548
